//
// Generated by NVIDIA NVVM Compiler
//
// Compiler Build ID: CL-36424714
// Cuda compilation tools, release 13.0, V13.0.88
// Based on NVVM 20.0.0
//

.version 9.0
.target sm_100
.address_size 64

	// .globl	_Z12colorConvertPhS_ii

.visible .entry _Z12colorConvertPhS_ii(
	.param .u64 .ptr .align 1 _Z12colorConvertPhS_ii_param_0,
	.param .u64 .ptr .align 1 _Z12colorConvertPhS_ii_param_1,
	.param .u32 _Z12colorConvertPhS_ii_param_2,
	.param .u32 _Z12colorConvertPhS_ii_param_3
)
{
	.reg .pred 	%p<4>;
	.reg .b16 	%rs<5>;
	.reg .b32 	%r<16>;
	.reg .b64 	%rd<8>;
	.reg .b64 	%fd<7>;

	ld.param.u64 	%rd1, [_Z12colorConvertPhS_ii_param_0];
	ld.param.u64 	%rd2, [_Z12colorConvertPhS_ii_param_1];
	ld.param.u32 	%r4, [_Z12colorConvertPhS_ii_param_2];
	ld.param.u32 	%r3, [_Z12colorConvertPhS_ii_param_3];
	mov.u32 	%r6, %ctaid.x;
	mov.u32 	%r7, %ntid.x;
	mov.u32 	%r8, %tid.x;
	mad.lo.s32 	%r1, %r6, %r7, %r8;
	mov.u32 	%r9, %ctaid.y;
	mov.u32 	%r10, %ntid.y;
	mov.u32 	%r11, %tid.y;
	mad.lo.s32 	%r12, %r9, %r10, %r11;
	setp.ge.s32 	%p1, %r1, %r3;
	setp.ge.s32 	%p2, %r12, %r4;
	or.pred  	%p3, %p1, %p2;
	@%p3 bra 	$L__BB0_2;
	cvta.to.global.u64 	%rd3, %rd2;
	cvta.to.global.u64 	%rd4, %rd1;
	mad.lo.s32 	%r13, %r3, %r12, %r1;
	mul.lo.s32 	%r14, %r13, 3;
	cvt.s64.s32 	%rd5, %r14;
	add.s64 	%rd6, %rd3, %rd5;
	ld.global.u8 	%rs1, [%rd6];
	cvt.rn.f64.u16 	%fd1, %rs1;
	ld.global.u8 	%rs2, [%rd6+1];
	cvt.rn.f64.u16 	%fd2, %rs2;
	mul.f64 	%fd3, %fd2, 0d3FE6B851EB851EB8;
	fma.rn.f64 	%fd4, %fd1, 0d3FB1EB851EB851EC, %fd3;
	ld.global.u8 	%rs3, [%rd6+2];
	cvt.rn.f64.u16 	%fd5, %rs3;
	fma.rn.f64 	%fd6, %fd5, 0d3FCAE147AE147AE1, %fd4;
	cvt.rzi.u32.f64 	%r15, %fd6;
	cvt.u16.u32 	%rs4, %r15;
	add.s64 	%rd7, %rd4, %rd5;
	st.global.u8 	[%rd7], %rs4;
	st.global.u8 	[%rd7+1], %rs4;
	st.global.u8 	[%rd7+2], %rs4;
$L__BB0_2:
	ret;

}


// ===== COMPILED SASS (sm_100) =====

	.target	sm_100

	.elftype	@"ET_EXEC"


//--------------------- .note.nv.tkinfo           --------------------------
	.section	.note.nv.tkinfo,"",@"SHT_NOTE"
	.sectionflags	@"SHF_NOTE_NV_TKINFO"
	.tkinfo
        /*0018*/ 	.word	0x00000002
        /*0030*/ 	.string	""
        /*0030*/ 	.string	"ptxas"
        /*0030*/ 	.string	"Cuda compilation tools, release 13.0, V13.0.88"
        /*0030*/ 	.string	"Build cuda_13.0.r13.0/compiler.36424714_0"
        /*0030*/ 	.string	"-arch sm_100 -m 64 "



//--------------------- .note.nv.cuinfo           --------------------------
	.section	.note.nv.cuinfo,"",@"SHT_NOTE"
	.sectionflags	@"SHF_NOTE_NV_CUINFO"
        /*0018*/ 	.short	0x0002
        /*001a*/ 	.short	0x0064
        /*001c*/ 	.short	0x0082
	.zero		2


//--------------------- .nv.info                  --------------------------
	.section	.nv.info,"",@"SHT_CUDA_INFO"
	.align	4


	//----- nvinfo : EIATTR_REGCOUNT
	.align		4
        /*0000*/ 	.byte	0x04, 0x2f
        /*0002*/ 	.short	(.L_1 - .L_0)
	.align		4
.L_0:
        /*0004*/ 	.word	index@(_Z12colorConvertPhS_ii)
        /*0008*/ 	.word	0x0000000f


	//----- nvinfo : EIATTR_FRAME_SIZE
	.align		4
.L_1:
        /*000c*/ 	.byte	0x04, 0x11
        /*000e*/ 	.short	(.L_3 - .L_2)
	.align		4
.L_2:
        /*0010*/ 	.word	index@(_Z12colorConvertPhS_ii)
        /*0014*/ 	.word	0x00000000


	//----- nvinfo : EIATTR_MIN_STACK_SIZE
	.align		4
.L_3:
        /*0018*/ 	.byte	0x04, 0x12
        /*001a*/ 	.short	(.L_5 - .L_4)
	.align		4
.L_4:
        /*001c*/ 	.word	index@(_Z12colorConvertPhS_ii)
        /*0020*/ 	.word	0x00000000
.L_5:


//--------------------- .nv.compat                --------------------------
	.section	.nv.compat,"",@"SHT_CUDA_COMPAT_INFO"
	.align	4
        /*0000*/ 	.byte	0x02, 0x09, 0x00, 0x00, 0x02, 0x02, 0x01, 0x00, 0x02, 0x05, 0x05, 0x00, 0x03, 0x07, 0x01, 0x01
        /*0010*/ 	.byte	0x02, 0x03, 0x00, 0x00, 0x02, 0x06, 0x01, 0x00, 0x04, 0x0b, 0x08, 0x00, 0x01, 0x00, 0x00, 0x00
        /*0020*/ 	.byte	0x00, 0x00, 0x00, 0x00


//--------------------- .nv.info._Z12colorConvertPhS_ii --------------------------
	.section	.nv.info._Z12colorConvertPhS_ii,"",@"SHT_CUDA_INFO"
	.sectionflags	@""
	.align	4


	//----- nvinfo : EIATTR_CUDA_API_VERSION
	.align		4
        /*0000*/ 	.byte	0x04, 0x37
        /*0002*/ 	.short	(.L_7 - .L_6)
.L_6:
        /*0004*/ 	.word	0x00000082


	//----- nvinfo : EIATTR_KPARAM_INFO
	.align		4
.L_7:
        /*0008*/ 	.byte	0x04, 0x17
        /*000a*/ 	.short	(.L_9 - .L_8)
.L_8:
        /*000c*/ 	.word	0x00000000
        /*0010*/ 	.short	0x0003
        /*0012*/ 	.short	0x0014
        /*0014*/ 	.byte	0x00, 0xf0, 0x11, 0x00


	//----- nvinfo : EIATTR_KPARAM_INFO
	.align		4
.L_9:
        /*0018*/ 	.byte	0x04, 0x17
        /*001a*/ 	.short	(.L_11 - .L_10)
.L_10:
        /*001c*/ 	.word	0x00000000
        /*0020*/ 	.short	0x0002
        /*0022*/ 	.short	0x0010
        /*0024*/ 	.byte	0x00, 0xf0, 0x11, 0x00


	//----- nvinfo : EIATTR_KPARAM_INFO
	.align		4
.L_11:
        /*0028*/ 	.byte	0x04, 0x17
        /*002a*/ 	.short	(.L_13 - .L_12)
.L_12:
        /*002c*/ 	.word	0x00000000
        /*0030*/ 	.short	0x0001
        /*0032*/ 	.short	0x0008
        /*0034*/ 	.byte	0x00, 0xf5, 0x21, 0x00


	//----- nvinfo : EIATTR_KPARAM_INFO
	.align		4
.L_13:
        /*0038*/ 	.byte	0x04, 0x17
        /*003a*/ 	.short	(.L_15 - .L_14)
.L_14:
        /*003c*/ 	.word	0x00000000
        /*0040*/ 	.short	0x0000
        /*0042*/ 	.short	0x0000
        /*0044*/ 	.byte	0x00, 0xf5, 0x21, 0x00


	//----- nvinfo : EIATTR_SPARSE_MMA_MASK
	.align		4
.L_15:
        /*0048*/ 	.byte	0x03, 0x50
        /*004a*/ 	.short	0x0000


	//----- nvinfo : EIATTR_MAXREG_COUNT
	.align		4
        /*004c*/ 	.byte	0x03, 0x1b
        /*004e*/ 	.short	0x00ff


	//----- nvinfo : EIATTR_MERCURY_ISA_VERSION
	.align		4
        /*0050*/ 	.byte	0x03, 0x5f
        /*0052*/ 	.short	0x0101


	//----- nvinfo : EIATTR_VRC_CTA_INIT_COUNT
	.align		4
        /*0054*/ 	.byte	0x02, 0x4a
	.zero		1
	.zero		1


	//----- nvinfo : EIATTR_EXIT_INSTR_OFFSETS
	.align		4
        /*0058*/ 	.byte	0x04, 0x1c
        /*005a*/ 	.short	(.L_17 - .L_16)


	//   ....[0]....
.L_16:
        /*005c*/ 	.word	0x000000c0


	//   ....[1]....
        /*0060*/ 	.word	0x00000290


	//----- nvinfo : EIATTR_CBANK_PARAM_SIZE
	.align		4
.L_17:
        /*0064*/ 	.byte	0x03, 0x19
        /*0066*/ 	.short	0x0018


	//----- nvinfo : EIATTR_PARAM_CBANK
	.align		4
        /*0068*/ 	.byte	0x04, 0x0a
        /*006a*/ 	.short	(.L_19 - .L_18)
	.align		4
.L_18:
        /*006c*/ 	.word	index@(.nv.constant0._Z12colorConvertPhS_ii)
        /*0070*/ 	.short	0x0380
        /*0072*/ 	.short	0x0018


	//----- nvinfo : EIATTR_SW_WAR
	.align		4
.L_19:
        /*0074*/ 	.byte	0x04, 0x36
        /*0076*/ 	.short	(.L_21 - .L_20)
.L_20:
        /*0078*/ 	.word	0x00000008
.L_21:


//--------------------- .nv.callgraph             --------------------------
	.section	.nv.callgraph,"",@"SHT_CUDA_CALLGRAPH"
	.align	4
	.sectionentsize	8
	.align		4
        /*0000*/ 	.word	0x00000000
	.align		4
        /*0004*/ 	.word	0xffffffff
	.align		4
        /*0008*/ 	.word	0x00000000
	.align		4
        /*000c*/ 	.word	0xfffffffe
	.align		4
        /*0010*/ 	.word	0x00000000
	.align		4
        /*0014*/ 	.word	0xfffffffd
	.align		4
        /*0018*/ 	.word	0x00000000
	.align		4
        /*001c*/ 	.word	0xfffffffc


//--------------------- .text._Z12colorConvertPhS_ii --------------------------
	.section	.text._Z12colorConvertPhS_ii,"ax",@progbits
	.align	128
        .global         _Z12colorConvertPhS_ii
        .type           _Z12colorConvertPhS_ii,@function
        .size           _Z12colorConvertPhS_ii,(.L_x_1 - _Z12colorConvertPhS_ii)
        .other          _Z12colorConvertPhS_ii,@"STO_CUDA_ENTRY STV_DEFAULT"
_Z12colorConvertPhS_ii:
.text._Z12colorConvertPhS_ii:
[----:B------:R-:W-:Y:S01]  /*0000*/  LDC R1, c[0x0][0x37c] ;  /* 0x0000df00ff017b82 */ /* 0x000fe20000000800 */
[----:B------:R-:W0:Y:S07]  /*0010*/  S2R R2, SR_TID.Y ;  /* 0x0000000000027919 */ /* 0x000e2e0000002200 */
[----:B------:R-:W1:Y:S01]  /*0020*/  LDC R0, c[0x0][0x360] ;  /* 0x0000d800ff007b82 */ /* 0x000e620000000800 */
[----:B------:R-:W2:Y:S01]  /*0030*/  LDCU.64 UR6, c[0x0][0x390] ;  /* 0x00007200ff0677ac */ /* 0x000ea20008000a00 */
[----:B------:R-:W1:Y:S06]  /*0040*/  S2R R5, SR_TID.X ;  /* 0x0000000000057919 */ /* 0x000e6c0000002100 */
[----:B------:R-:W0:Y:S08]  /*0050*/  S2UR UR5, SR_CTAID.Y ;  /* 0x00000000000579c3 */ /* 0x000e300000002600 */
[----:B------:R-:W0:Y:S08]  /*0060*/  LDC R3, c[0x0][0x364] ;  /* 0x0000d900ff037b82 */ /* 0x000e300000000800 */
[----:B------:R-:W1:Y:S01]  /*0070*/  S2UR UR4, SR_CTAID.X ;  /* 0x00000000000479c3 */ /* 0x000e620000002500 */
[----:B0-----:R-:W-:-:S05]  /*0080*/  IMAD R3, R3, UR5, R2 ;  /* 0x0000000503037c24 */ /* 0x001fca000f8e0202 */
[----:B--2---:R-:W-:Y:S01]  /*0090*/  ISETP.GE.AND P0, PT, R3, UR6, PT ;  /* 0x0000000603007c0c */ /* 0x004fe2000bf06270 */
[----:B-1----:R-:W-:-:S05]  /*00a0*/  IMAD R0, R0, UR4, R5 ;  /* 0x0000000400007c24 */ /* 0x002fca000f8e0205 */
[----:B------:R-:W-:-:S13]  /*00b0*/  ISETP.GE.OR P0, PT, R0, UR7, P0 ;  /* 0x0000000700007c0c */ /* 0x000fda0008706670 */
[----:B------:R-:W-:Y:S05]  /*00c0*/  @P0 EXIT ;  /* 0x000000000000094d */ /* 0x000fea0003800000 */
[----:B------:R-:W0:Y:S01]  /*00d0*/  LDCU.128 UR12, c[0x0][0x380] ;  /* 0x00007000ff0c77ac */ /* 0x000e220008000c00 */
[----:B------:R-:W-:Y:S01]  /*00e0*/  IMAD R0, R3, UR7, R0 ;  /* 0x0000000703007c24 */ /* 0x000fe2000f8e0200 */
[----:B------:R-:W1:Y:S03]  /*00f0*/  LDCU.64 UR4, c[0x0][0x358] ;  /* 0x00006b00ff0477ac */ /* 0x000e660008000a00 */
[----:B------:R-:W-:-:S05]  /*0100*/  IMAD R0, R0, 0x3, RZ ;  /* 0x0000000300007824 */ /* 0x000fca00078e02ff */
[----:B------:R-:W-:Y:S02]  /*0110*/  SHF.R.S32.HI R12, RZ, 0x1f, R0 ;  /* 0x0000001fff0c7819 */ /* 0x000fe40000011400 */
[----:B0-----:R-:W-:-:S04]  /*0120*/  IADD3 R2, P0, PT, R0, UR14, RZ ;  /* 0x0000000e00027c10 */ /* 0x001fc8000ff1e0ff */
[----:B------:R-:W-:-:S05]  /*0130*/  IADD3.X R3, PT, PT, R12, UR15, RZ, P0, !PT ;  /* 0x0000000f0c037c10 */ /* 0x000fca00087fe4ff */
[----:B-1----:R-:W2:Y:S04]  /*0140*/  LDG.E.U8 R11, desc[UR4][R2.64+0x1] ;  /* 0x00000104020b7981 */ /* 0x002ea8000c1e1100 */
[----:B------:R-:W3:Y:S04]  /*0150*/  LDG.E.U8 R10, desc[UR4][R2.64] ;  /* 0x00000004020a7981 */ /* 0x000ee8000c1e1100 */
[----:B------:R0:W4:Y:S01]  /*0160*/  LDG.E.U8 R8, desc[UR4][R2.64+0x2] ;  /* 0x0000020402087981 */ /* 0x000122000c1e1100 */
[----:B------:R-:W-:Y:S01]  /*0170*/  UMOV UR8, 0xeb851eb8 ;  /* 0xeb851eb800087882 */ /* 0x000fe20000000000 */
[----:B------:R-:W-:Y:S01]  /*0180*/  UMOV UR9, 0x3fe6b851 ;  /* 0x3fe6b85100097882 */ /* 0x000fe20000000000 */
[----:B0-----:R-:W-:-:S04]  /*0190*/  IADD3 R2, P0, PT, R0, UR12, RZ ;  /* 0x0000000c00027c10 */ /* 0x001fc8000ff1e0ff */
[----:B------:R-:W-:Y:S01]  /*01a0*/  IADD3.X R3, PT, PT, R12, UR13, RZ, P0, !PT ;  /* 0x0000000d0c037c10 */ /* 0x000fe200087fe4ff */
[----:B--2---:R-:W0:Y:S08]  /*01b0*/  I2F.F64.U16 R6, R11 ;  /* 0x0000000b00067312 */ /* 0x004e300000101800 */
[----:B---3--:R-:W1:Y:S01]  /*01c0*/  I2F.F64.U16 R4, R10 ;  /* 0x0000000a00047312 */ /* 0x008e620000101800 */
[----:B0-----:R-:W-:-:S07]  /*01d0*/  DMUL R6, R6, UR8 ;  /* 0x0000000806067c28 */ /* 0x001fce0008000000 */
[----:B----4-:R-:W0:Y:S01]  /*01e0*/  I2F.F64.U16 R8, R8 ;  /* 0x0000000800087312 */ /* 0x010e220000101800 */
[----:B------:R-:W-:Y:S01]  /*01f0*/  UMOV UR8, 0x1eb851ec ;  /* 0x1eb851ec00087882 */ /* 0x000fe20000000000 */
[----:B------:R-:W-:Y:S02]  /*0200*/  UMOV UR9, 0x3fb1eb85 ;  /* 0x3fb1eb8500097882 */ /* 0x000fe40000000000 */
[----:B-1----:R-:W-:Y:S01]  /*0210*/  DFMA R4, R4, UR8, R6 ;  /* 0x0000000804047c2b */ /* 0x002fe20008000006 */
[----:B------:R-:W-:Y:S01]  /*0220*/  UMOV UR8, 0xae147ae1 ;  /* 0xae147ae100087882 */ /* 0x000fe20000000000 */
[----:B------:R-:W-:-:S06]  /*0230*/  UMOV UR9, 0x3fcae147 ;  /* 0x3fcae14700097882 */ /* 0x000fcc0000000000 */
[----:B0-----:R-:W-:-:S10]  /*0240*/  DFMA R4, R8, UR8, R4 ;  /* 0x0000000808047c2b */ /* 0x001fd40008000004 */
[----:B------:R-:W0:Y:S02]  /*0250*/  F2I.U32.F64.TRUNC R5, R4 ;  /* 0x0000000400057311 */ /* 0x000e24000030d000 */
[----:B0-----:R-:W-:Y:S04]  /*0260*/  STG.E.U8 desc[UR4][R2.64], R5 ;  /* 0x0000000502007986 */ /* 0x001fe8000c101104 */
[----:B------:R-:W-:Y:S04]  /*0270*/  STG.E.U8 desc[UR4][R2.64+0x1], R5 ;  /* 0x0000010502007986 */ /* 0x000fe8000c101104 */
[----:B------:R-:W-:Y:S01]  /*0280*/  STG.E.U8 desc[UR4][R2.64+0x2], R5 ;  /* 0x0000020502007986 */ /* 0x000fe2000c101104 */
[----:B------:R-:W-:Y:S05]  /*0290*/  EXIT ;  /* 0x000000000000794d */ /* 0x000fea0003800000 */
.L_x_0:
[----:B------:R-:W-:-:S00]  /*02a0*/  BRA `(.L_x_0) ;  /* 0xfffffffc00fc7947 */ /* 0x000fc0000383ffff */
[----:B------:R-:W-:-:S00]  /*02b0*/  NOP ;  /* 0x0000000000007918 */ /* 0x000fc00000000000 */
        /* <DEDUP_REMOVED lines=12> */
.L_x_1:


//--------------------- .nv.shared.reserved.0     --------------------------
	.section	.nv.shared.reserved.0,"aw",@nobits
	.weak		__nv_reservedSMEM_offset_0_alias
	.size		__nv_reservedSMEM_offset_0_alias, 0, 64
	.other		__nv_reservedSMEM_offset_0_alias,@"STO_CUDA_RESERVED_SHARED STV_DEFAULT"
__nv_reservedSMEM_offset_0_alias:
	.zero		0
	.zero		64


//--------------------- .nv.constant0._Z12colorConvertPhS_ii --------------------------
	.section	.nv.constant0._Z12colorConvertPhS_ii,"a",@progbits
	.sectionflags	@""
	.align	4
.nv.constant0._Z12colorConvertPhS_ii:
	.zero		920


//--------------------- SYMBOLS --------------------------

	.type		.nv.reservedSmem.offset0,@object
	.size		.nv.reservedSmem.offset0,0x4
